	.headerflags	@"EF_CUDA_TEXMODE_UNIFIED EF_CUDA_64BIT_ADDRESS EF_CUDA_ACCELERATORS EF_CUDA_SM90 EF_CUDA_VIRTUAL_SM(EF_CUDA_SM90)"
	.elftype	@"ET_EXEC"


//--------------------- .nv.info                  --------------------------
	.section	.nv.info,"",@"SHT_CUDA_INFO"
	.align	4


	//----- nvinfo : EIATTR_REGCOUNT
	.align		4
        /*0000*/ 	.byte	0x04, 0x2f
        /*0002*/ 	.short	(.L_1 - .L_0)
	.align		4
.L_0:
        /*0004*/ 	.word	index@(triton_poi_fused_convolution_relu_1)
        /*0008*/ 	.word	0x00000020


	//----- nvinfo : EIATTR_MIN_STACK_SIZE
	.align		4
.L_1:
        /*000c*/ 	.byte	0x04, 0x12
        /*000e*/ 	.short	(.L_3 - .L_2)
	.align		4
.L_2:
        /*0010*/ 	.word	index@(triton_poi_fused_convolution_relu_1)
        /*0014*/ 	.word	0x00000000


	//----- nvinfo : EIATTR_FRAME_SIZE
	.align		4
.L_3:
        /*0018*/ 	.byte	0x04, 0x11
        /*001a*/ 	.short	(.L_5 - .L_4)
	.align		4
.L_4:
        /*001c*/ 	.word	index@(triton_poi_fused_convolution_relu_1)
        /*0020*/ 	.word	0x00000000


	//----- nvinfo : EIATTR_MIN_STACK_SIZE
	.align		4
.L_5:
        /*0024*/ 	.byte	0x04, 0x12
        /*0026*/ 	.short	(.L_7 - .L_6)
	.align		4
.L_6:
        /*0028*/ 	.word	index@(triton_poi_fused_convolution_relu_1)
        /*002c*/ 	.word	0x00000000
.L_7:


//--------------------- .nv.info.triton_poi_fused_convolution_relu_1 --------------------------
	.section	.nv.info.triton_poi_fused_convolution_relu_1,"",@"SHT_CUDA_INFO"
	.sectionflags	@""
	.align	4


	//----- nvinfo : EIATTR_CUDA_API_VERSION
	.align		4
        /*0000*/ 	.byte	0x04, 0x37
        /*0002*/ 	.short	(.L_9 - .L_8)
.L_8:
        /*0004*/ 	.word	0x0000007c


	//----- nvinfo : EIATTR_KPARAM_INFO
	.align		4
.L_9:
        /*0008*/ 	.byte	0x04, 0x17
        /*000a*/ 	.short	(.L_11 - .L_10)
.L_10:
        /*000c*/ 	.word	0x00000000
        /*0010*/ 	.short	0x0004
        /*0012*/ 	.short	0x001c
        /*0014*/ 	.byte	0x00, 0xf0, 0x11, 0x00


	//----- nvinfo : EIATTR_KPARAM_INFO
	.align		4
.L_11:
        /*0018*/ 	.byte	0x04, 0x17
        /*001a*/ 	.short	(.L_13 - .L_12)
.L_12:
        /*001c*/ 	.word	0x00000000
        /*0020*/ 	.short	0x0003
        /*0022*/ 	.short	0x0018
        /*0024*/ 	.byte	0x00, 0xf0, 0x11, 0x00


	//----- nvinfo : EIATTR_KPARAM_INFO
	.align		4
.L_13:
        /*0028*/ 	.byte	0x04, 0x17
        /*002a*/ 	.short	(.L_15 - .L_14)
.L_14:
        /*002c*/ 	.word	0x00000000
        /*0030*/ 	.short	0x0002
        /*0032*/ 	.short	0x0010
        /*0034*/ 	.byte	0x00, 0xf4, 0x21, 0x00


	//----- nvinfo : EIATTR_KPARAM_INFO
	.align		4
.L_15:
        /*0038*/ 	.byte	0x04, 0x17
        /*003a*/ 	.short	(.L_17 - .L_16)
.L_16:
        /*003c*/ 	.word	0x00000000
        /*0040*/ 	.short	0x0001
        /*0042*/ 	.short	0x0008
        /*0044*/ 	.byte	0x00, 0xf4, 0x21, 0x00


	//----- nvinfo : EIATTR_KPARAM_INFO
	.align		4
.L_17:
        /*0048*/ 	.byte	0x04, 0x17
        /*004a*/ 	.short	(.L_19 - .L_18)
.L_18:
        /*004c*/ 	.word	0x00000000
        /*0050*/ 	.short	0x0000
        /*0052*/ 	.short	0x0000
        /*0054*/ 	.byte	0x00, 0xf4, 0x21, 0x00


	//----- nvinfo : EIATTR_SPARSE_MMA_MASK
	.align		4
.L_19:
        /*0058*/ 	.byte	0x03, 0x50
        /*005a*/ 	.short	0x0000


	//----- nvinfo : EIATTR_MAXREG_COUNT
	.align		4
        /*005c*/ 	.byte	0x03, 0x1b
        /*005e*/ 	.short	0x00ff


	//----- nvinfo : EIATTR_EXIT_INSTR_OFFSETS
	.align		4
        /*0060*/ 	.byte	0x04, 0x1c
        /*0062*/ 	.short	(.L_21 - .L_20)


	//   ....[0]....
.L_20:
        /*0064*/ 	.word	0x00000c50


	//   ....[1]....
        /*0068*/ 	.word	0x00000ca0


	//----- nvinfo : EIATTR_REQNTID
	.align		4
.L_21:
        /*006c*/ 	.byte	0x04, 0x10
        /*006e*/ 	.short	(.L_23 - .L_22)
.L_22:
        /*0070*/ 	.word	0x00000100
        /*0074*/ 	.word	0x00000001
        /*0078*/ 	.word	0x00000001


	//----- nvinfo : EIATTR_CBANK_PARAM_SIZE
	.align		4
.L_23:
        /*007c*/ 	.byte	0x03, 0x19
        /*007e*/ 	.short	0x0020


	//----- nvinfo : EIATTR_PARAM_CBANK
	.align		4
        /*0080*/ 	.byte	0x04, 0x0a
        /*0082*/ 	.short	(.L_25 - .L_24)
	.align		4
.L_24:
        /*0084*/ 	.word	index@(.nv.constant0.triton_poi_fused_convolution_relu_1)
        /*0088*/ 	.short	0x0210
        /*008a*/ 	.short	0x0020


	//----- nvinfo : EIATTR_SW_WAR
	.align		4
.L_25:
        /*008c*/ 	.byte	0x04, 0x36
        /*008e*/ 	.short	(.L_27 - .L_26)
.L_26:
        /*0090*/ 	.word	0x00000008
.L_27:


//--------------------- .nv.callgraph             --------------------------
	.section	.nv.callgraph,"",@"SHT_CUDA_CALLGRAPH"
	.align	4
	.sectionentsize	8
	.align		4
        /*0000*/ 	.word	0x00000000
	.align		4
        /*0004*/ 	.word	0xffffffff
	.align		4
        /*0008*/ 	.word	0x00000000
	.align		4
        /*000c*/ 	.word	0xfffffffe
	.align		4
        /*0010*/ 	.word	0x00000000
	.align		4
        /*0014*/ 	.word	0xfffffffd
	.align		4
        /*0018*/ 	.word	0x00000000
	.align		4
        /*001c*/ 	.word	0xfffffffc


//--------------------- .text.triton_poi_fused_convolution_relu_1 --------------------------
	.section	.text.triton_poi_fused_convolution_relu_1,"ax",@progbits
	.sectionflags	@"SHF_BARRIERS=1"
	.align	128
        .global         triton_poi_fused_convolution_relu_1
        .type           triton_poi_fused_convolution_relu_1,@function
        .size           triton_poi_fused_convolution_relu_1,(.L_x_1 - triton_poi_fused_convolution_relu_1)
        .other          triton_poi_fused_convolution_relu_1,@"STO_CUDA_ENTRY STV_DEFAULT"
triton_poi_fused_convolution_relu_1:
.text.triton_poi_fused_convolution_relu_1:
[----:B------:R-:W0:Y:S01]  /*0000*/  LDC R1, c[0x0][0x28] ;  /* 0x00000a00ff017b82 */ /* 0x000e220000000800 */
[----:B------:R-:W1:Y:S07]  /*0010*/  S2R R19, SR_TID.X ;  /* 0x0000000000137919 */ /* 0x000e6e0000002100 */
[----:B------:R-:W2:Y:S01]  /*0020*/  LDC.64 R28, c[0x0][0x218] ;  /* 0x00008600ff1c7b82 */ /* 0x000ea20000000a00 */
[----:B------:R-:W-:Y:S01]  /*0030*/  ULDC.64 UR6, c[0x0][0x208] ;  /* 0x0000820000067ab9 */ /* 0x000fe20000000a00 */
[----:B------:R-:W3:Y:S01]  /*0040*/  S2R R3, SR_CTAID.Y ;  /* 0x0000000000037919 */ /* 0x000ee20000002600 */
[----:B------:R-:W4:Y:S05]  /*0050*/  S2R R25, SR_CTAID.X ;  /* 0x0000000000197919 */ /* 0x000f2a0000002500 */
[----:B------:R-:W5:Y:S01]  /*0060*/  LDC.64 R26, c[0x0][0x210] ;  /* 0x00008400ff1a7b82 */ /* 0x000f620000000a00 */
[----:B-1----:R-:W-:Y:S01]  /*0070*/  SHF.R.U32.HI R0, RZ, 0x4, R19 ;  /* 0x00000004ff007819 */ /* 0x002fe20000011613 */
[----:B---3--:R-:W-:-:S03]  /*0080*/  IMAD.SHL.U32 R3, R3, 0x40, RZ ;  /* 0x0000004003037824 */ /* 0x008fc600078e00ff */
[----:B------:R-:W-:-:S04]  /*0090*/  SGXT.U32 R0, R0, 0x4 ;  /* 0x000000040000781a */ /* 0x000fc80000000000 */
[----:B------:R-:W-:Y:S01]  /*00a0*/  LOP3.LUT R5, R3, R0, RZ, 0xfc, !PT ;  /* 0x0000000003057212 */ /* 0x000fe200078efcff */
[----:B------:R-:W-:Y:S01]  /*00b0*/  IMAD.SHL.U32 R18, R19, 0x4, RZ ;  /* 0x0000000413127824 */ /* 0x000fe200078e00ff */
[----:B------:R-:W-:Y:S01]  /*00c0*/  LOP3.LUT R7, R3, 0x10, R0, 0xfe, !PT ;  /* 0x0000001003077812 */ /* 0x000fe200078efe00 */
[----:B----4-:R-:W-:Y:S01]  /*00d0*/  IMAD.SHL.U32 R25, R25, 0x40, RZ ;  /* 0x0000004019197824 */ /* 0x010fe200078e00ff */
[----:B------:R-:W-:Y:S01]  /*00e0*/  LOP3.LUT R8, R3, 0x20, R0, 0xfe, !PT ;  /* 0x0000002003087812 */ /* 0x000fe200078efe00 */
[C---:B------:R-:W-:Y:S01]  /*00f0*/  IMAD.HI R2, R5.reuse, 0x2aaaaaab, RZ ;  /* 0x2aaaaaab05027827 */ /* 0x040fe200078e02ff */
[----:B------:R-:W-:Y:S02]  /*0100*/  ISETP.GE.AND P0, PT, R5, 0x180, PT ;  /* 0x000001800500780c */ /* 0x000fe40003f06270 */
[----:B------:R-:W-:Y:S01]  /*0110*/  LOP3.LUT R16, R3, 0x30, R0, 0xfe, !PT ;  /* 0x0000003003107812 */ /* 0x000fe200078efe00 */
[----:B------:R-:W-:Y:S01]  /*0120*/  IMAD.HI R6, R7, 0x2aaaaaab, RZ ;  /* 0x2aaaaaab07067827 */ /* 0x000fe200078e02ff */
[----:B------:R-:W-:-:S02]  /*0130*/  SHF.R.U32.HI R9, RZ, 0x1f, R2 ;  /* 0x0000001fff097819 */ /* 0x000fc40000011602 */
[----:B------:R-:W-:Y:S01]  /*0140*/  LOP3.LUT R3, R3, 0x3c, R18, 0xf8, !PT ;  /* 0x0000003c03037812 */ /* 0x000fe200078ef812 */
[----:B------:R-:W-:Y:S01]  /*0150*/  IMAD.HI R12, R8, 0x2aaaaaab, RZ ;  /* 0x2aaaaaab080c7827 */ /* 0x000fe200078e02ff */
[----:B------:R-:W-:Y:S02]  /*0160*/  LEA.HI R4, R2, R9, RZ, 0x1c ;  /* 0x0000000902047211 */ /* 0x000fe400078fe0ff */
[----:B------:R-:W-:Y:S01]  /*0170*/  LOP3.LUT R18, R25, 0x3c, R18, 0xf8, !PT ;  /* 0x0000003c19127812 */ /* 0x000fe200078ef812 */
[----:B------:R-:W-:Y:S01]  /*0180*/  IMAD.MOV.U32 R2, RZ, RZ, RZ ;  /* 0x000000ffff027224 */ /* 0x000fe200078e00ff */
[----:B------:R-:W-:Y:S01]  /*0190*/  SHF.R.U32.HI R9, RZ, 0x1f, R6 ;  /* 0x0000001fff097819 */ /* 0x000fe20000011606 */
[----:B------:R-:W-:Y:S01]  /*01a0*/  IMAD R11, R4, -0x60, R5 ;  /* 0xffffffa0040b7824 */ /* 0x000fe200078e0205 */
[----:B------:R-:W-:Y:S01]  /*01b0*/  SHF.R.U32.HI R13, RZ, 0x1f, R12 ;  /* 0x0000001fff0d7819 */ /* 0x000fe2000001160c */
[----:B------:R-:W-:Y:S01]  /*01c0*/  IMAD.HI R24, R16, 0x2aaaaaab, RZ ;  /* 0x2aaaaaab10187827 */ /* 0x000fe200078e02ff */
[----:B------:R-:W-:-:S02]  /*01d0*/  LEA.HI R6, R6, R9, RZ, 0x1c ;  /* 0x0000000906067211 */ /* 0x000fc400078fe0ff */
[----:B------:R-:W-:Y:S02]  /*01e0*/  CS2R R20, SRZ ;  /* 0x0000000000147805 */ /* 0x000fe4000001ff00 */
[----:B------:R-:W-:Y:S01]  /*01f0*/  ISETP.GE.AND P1, PT, R7, 0x180, PT ;  /* 0x000001800700780c */ /* 0x000fe20003f26270 */
[----:B------:R-:W-:Y:S02]  /*0200*/  IMAD R15, R5, 0x1000, R18 ;  /* 0x00001000050f7824 */ /* 0x000fe400078e0212 */
[----:B--2---:R-:W-:Y:S01]  /*0210*/  IMAD.WIDE R10, R11, 0x4, R28 ;  /* 0x000000040b0a7825 */ /* 0x004fe200078e021c */
[----:B------:R-:W-:Y:S02]  /*0220*/  CS2R R22, SRZ ;  /* 0x0000000000167805 */ /* 0x000fe4000001ff00 */
[----:B------:R-:W-:Y:S01]  /*0230*/  SHF.R.U32.HI R5, RZ, 0x1f, R24 ;  /* 0x0000001fff057819 */ /* 0x000fe20000011618 */
[----:B-----5:R-:W-:Y:S01]  /*0240*/  IMAD.WIDE R14, R15, 0x4, R26 ;  /* 0x000000040f0e7825 */ /* 0x020fe200078e021a */
[----:B------:R-:W-:Y:S01]  /*0250*/  LEA.HI R9, R12, R13, RZ, 0x1c ;  /* 0x0000000d0c097211 */ /* 0x000fe200078fe0ff */
[----:B------:R1:W2:Y:S01]  /*0260*/  @!P0 LDG.E.EL R2, desc[UR6][R10.64] ;  /* 0x000000060a028981 */ /* 0x0002a2000c2e1900 */
[----:B------:R-:W-:Y:S01]  /*0270*/  LEA.HI R24, R24, R5, RZ, 0x1c ;  /* 0x0000000518187211 */ /* 0x000fe200078fe0ff */
[----:B------:R-:W-:Y:S01]  /*0280*/  IMAD R13, R6, -0x60, R7 ;  /* 0xffffffa0060d7824 */ /* 0x000fe200078e0207 */
[----:B------:R-:W-:Y:S01]  /*0290*/  CS2R R4, SRZ ;  /* 0x0000000000047805 */ /* 0x000fe2000001ff00 */
[----:B------:R-:W2:Y:S01]  /*02a0*/  @!P0 LDG.E.EL.128 R20, desc[UR6][R14.64] ;  /* 0x000000060e148981 */ /* 0x000ea2000c2e1d00 */
[----:B------:R-:W-:-:S02]  /*02b0*/  IMAD.MOV.U32 R17, RZ, RZ, RZ ;  /* 0x000000ffff117224 */ /* 0x000fc400078e00ff */
[----:B------:R-:W-:-:S04]  /*02c0*/  IMAD.WIDE R12, R13, 0x4, R28 ;  /* 0x000000040d0c7825 */ /* 0x000fc800078e021c */
[----:B-1----:R-:W-:Y:S01]  /*02d0*/  IMAD R11, R7, 0x1000, R18 ;  /* 0x00001000070b7824 */ /* 0x002fe200078e0212 */
[----:B------:R-:W-:Y:S01]  /*02e0*/  CS2R R6, SRZ ;  /* 0x0000000000067805 */ /* 0x000fe2000001ff00 */
[----:B------:R1:W3:Y:S02]  /*02f0*/  @!P1 LDG.E.EL R17, desc[UR6][R12.64] ;  /* 0x000000060c119981 */ /* 0x0002e4000c2e1900 */
[----:B------:R-:W-:Y:S01]  /*0300*/  IMAD.WIDE R10, R11, 0x4, R26 ;  /* 0x000000040b0a7825 */ /* 0x000fe200078e021a */
[----:B------:R-:W-:-:S04]  /*0310*/  ISETP.GE.AND P0, PT, R8, 0x180, PT ;  /* 0x000001800800780c */ /* 0x000fc80003f06270 */
[----:B------:R4:W3:Y:S01]  /*0320*/  @!P1 LDG.E.EL.128 R4, desc[UR6][R10.64] ;  /* 0x000000060a049981 */ /* 0x0008e2000c2e1d00 */
[----:B------:R-:W-:Y:S02]  /*0330*/  IMAD R9, R9, -0x60, R8 ;  /* 0xffffffa009097824 */ /* 0x000fe400078e0208 */
[--C-:B------:R-:W-:Y:S02]  /*0340*/  IMAD R8, R8, 0x1000, R18.reuse ;  /* 0x0000100008087824 */ /* 0x100fe400078e0212 */
[C---:B-1----:R-:W-:Y:S01]  /*0350*/  IMAD R13, R16.reuse, 0x1000, R18 ;  /* 0x00001000100d7824 */ /* 0x042fe200078e0212 */
[----:B------:R-:W-:Y:S01]  /*0360*/  ISETP.GE.AND P2, PT, R16, 0x180, PT ;  /* 0x000001801000780c */ /* 0x000fe20003f46270 */
[----:B------:R-:W-:Y:S01]  /*0370*/  IMAD R16, R24, -0x60, R16 ;  /* 0xffffffa018107824 */ /* 0x000fe200078e0210 */
[----:B------:R-:W-:Y:S01]  /*0380*/  CS2R R14, SRZ ;  /* 0x00000000000e7805 */ /* 0x000fe2000001ff00 */
[----:B----4-:R-:W-:-:S04]  /*0390*/  IMAD.WIDE R10, R8, 0x4, R26 ;  /* 0x00000004080a7825 */ /* 0x010fc800078e021a */
[----:B------:R-:W-:Y:S01]  /*03a0*/  IMAD.WIDE R26, R13, 0x4, R26 ;  /* 0x000000040d1a7825 */ /* 0x000fe200078e021a */
[----:B------:R-:W-:-:S03]  /*03b0*/  CS2R R12, SRZ ;  /* 0x00000000000c7805 */ /* 0x000fc6000001ff00 */
[----:B------:R-:W-:Y:S02]  /*03c0*/  IMAD.MOV.U32 R24, RZ, RZ, RZ ;  /* 0x000000ffff187224 */ /* 0x000fe400078e00ff */
[--C-:B------:R-:W-:Y:S01]  /*03d0*/  IMAD.WIDE R8, R9, 0x4, R28.reuse ;  /* 0x0000000409087825 */ /* 0x100fe200078e021c */
[----:B------:R1:W4:Y:S04]  /*03e0*/  @!P0 LDG.E.EL.128 R12, desc[UR6][R10.64] ;  /* 0x000000060a0c8981 */ /* 0x000328000c2e1d00 */
[----:B------:R5:W4:Y:S01]  /*03f0*/  @!P0 LDG.E.EL R24, desc[UR6][R8.64] ;  /* 0x0000000608188981 */ /* 0x000b22000c2e1900 */
[----:B-1----:R-:W-:Y:S02]  /*0400*/  CS2R R10, SRZ ;  /* 0x00000000000a7805 */ /* 0x002fe4000001ff00 */
[----:B-----5:R-:W-:Y:S01]  /*0410*/  CS2R R8, SRZ ;  /* 0x0000000000087805 */ /* 0x020fe2000001ff00 */
[----:B------:R-:W-:-:S05]  /*0420*/  IMAD.WIDE R28, R16, 0x4, R28 ;  /* 0x00000004101c7825 */ /* 0x000fca00078e021c */
[----:B------:R1:W5:Y:S02]  /*0430*/  @!P2 LDG.E.EL.128 R8, desc[UR6][R26.64] ;  /* 0x000000061a08a981 */ /* 0x000364000c2e1d00 */
[----:B-1----:R-:W-:-:S06]  /*0440*/  IMAD.MOV.U32 R26, RZ, RZ, RZ ;  /* 0x000000ffff1a7224 */ /* 0x002fcc00078e00ff */
[----:B------:R1:W5:Y:S01]  /*0450*/  @!P2 LDG.E.EL R26, desc[UR6][R28.64] ;  /* 0x000000061c1aa981 */ /* 0x000362000c2e1900 */
[----:B------:R-:W-:Y:S01]  /*0460*/  IMAD.HI R16, R3, 0x2aaaaaab, RZ ;  /* 0x2aaaaaab03107827 */ /* 0x000fe200078e02ff */
[----:B------:R-:W1:Y:S04]  /*0470*/  S2UR UR5, SR_CgaCtaId ;  /* 0x00000000000579c3 */ /* 0x000e680000008800 */
[----:B------:R-:W-:-:S04]  /*0480*/  SHF.R.U32.HI R18, RZ, 0x1f, R16 ;  /* 0x0000001fff127819 */ /* 0x000fc80000011610 */
[----:B------:R-:W-:Y:S02]  /*0490*/  LEA.HI.SX32 R18, R16, R18, 0x1c ;  /* 0x0000001210127211 */ /* 0x000fe400078fe2ff */
[----:B------:R-:W-:-:S03]  /*04a0*/  ISETP.GE.AND P0, PT, R3, 0x180, PT ;  /* 0x000001800300780c */ /* 0x000fc60003f06270 */
[----:B------:R-:W-:-:S04]  /*04b0*/  IMAD R16, R18, -0x60, R3 ;  /* 0xffffffa012107824 */ /* 0x000fc800078e0203 */
[----:B------:R-:W-:Y:S01]  /*04c0*/  IMAD R3, R18, 0x60000, R16 ;  /* 0x0006000012037824 */ /* 0x000fe200078e0210 */
[----:B------:R-:W-:Y:S02]  /*04d0*/  LOP3.LUT R16, R25, 0x10, R0, 0xfe, !PT ;  /* 0x0000001019107812 */ /* 0x000fe400078efe00 */
[----:B------:R-:W-:Y:S01]  /*04e0*/  LOP3.LUT R18, R25, 0x20, R0, 0xfe, !PT ;  /* 0x0000002019127812 */ /* 0x000fe200078efe00 */
[----:B------:R-:W-:Y:S02]  /*04f0*/  UMOV UR4, 0x400 ;  /* 0x0000040000047882 */ /* 0x000fe40000000000 */
[----:B01----:R-:W-:Y:S01]  /*0500*/  UPRMT UR4, UR5, 0x654, UR4 ;  /* 0x0000065405047896 */ /* 0x003fe20008000004 */
[C---:B--2---:R-:W-:Y:S01]  /*0510*/  FSETP.GEU.AND P4, PT, R2.reuse, -R20, PT ;  /* 0x800000140200720b */ /* 0x044fe20003f8e000 */
[C---:B------:R-:W-:Y:S01]  /*0520*/  FADD R20, R2.reuse, R20 ;  /* 0x0000001402147221 */ /* 0x040fe20000000000 */
[C---:B------:R-:W-:Y:S01]  /*0530*/  FSETP.GEU.AND P1, PT, R2.reuse, -R21, PT ;  /* 0x800000150200720b */ /* 0x040fe20003f2e000 */
[C---:B------:R-:W-:Y:S01]  /*0540*/  FADD R21, R2.reuse, R21 ;  /* 0x0000001502157221 */ /* 0x040fe20000000000 */
[----:B------:R-:W-:-:S02]  /*0550*/  FSETP.GEU.AND P2, PT, R2, -R22, PT ;  /* 0x800000160200720b */ /* 0x000fc40003f4e000 */
[----:B------:R-:W-:Y:S01]  /*0560*/  FSEL R20, R20, RZ, P4 ;  /* 0x000000ff14147208 */ /* 0x000fe20002000000 */
[C---:B------:R-:W-:Y:S01]  /*0570*/  FADD R22, R2.reuse, R22 ;  /* 0x0000001602167221 */ /* 0x040fe20000000000 */
[C---:B------:R-:W-:Y:S01]  /*0580*/  FSETP.GEU.AND P6, PT, R2.reuse, -R23, PT ;  /* 0x800000170200720b */ /* 0x040fe20003fce000 */
[----:B------:R-:W-:Y:S01]  /*0590*/  FADD R23, R2, R23 ;  /* 0x0000001702177221 */ /* 0x000fe20000000000 */
[----:B------:R-:W-:Y:S02]  /*05a0*/  FSEL R21, R21, RZ, P1 ;  /* 0x000000ff15157208 */ /* 0x000fe40000800000 */
[----:B------:R-:W-:Y:S02]  /*05b0*/  LOP3.LUT R2, R25, R0, RZ, 0xfc, !PT ;  /* 0x0000000019027212 */ /* 0x000fe400078efcff */
[C---:B---3--:R-:W-:Y:S01]  /*05c0*/  FSETP.GEU.AND P5, PT, R17.reuse, -R5, PT ;  /* 0x800000051100720b */ /* 0x048fe20003fae000 */
[C---:B------:R-:W-:Y:S01]  /*05d0*/  FADD R5, R17.reuse, R5 ;  /* 0x0000000511057221 */ /* 0x040fe20000000000 */
[C---:B------:R-:W-:Y:S01]  /*05e0*/  FSETP.GEU.AND P3, PT, R17.reuse, -R6, PT ;  /* 0x800000061100720b */ /* 0x040fe20003f6e000 */
[C---:B------:R-:W-:Y:S01]  /*05f0*/  FADD R6, R17.reuse, R6 ;  /* 0x0000000611067221 */ /* 0x040fe20000000000 */
[C---:B------:R-:W-:Y:S01]  /*0600*/  FSETP.GEU.AND P4, PT, R17.reuse, -R7, PT ;  /* 0x800000071100720b */ /* 0x040fe20003f8e000 */
[C---:B------:R-:W-:Y:S01]  /*0610*/  FADD R7, R17.reuse, R7 ;  /* 0x0000000711077221 */ /* 0x040fe20000000000 */
[C---:B------:R-:W-:Y:S01]  /*0620*/  FSETP.GEU.AND P1, PT, R17.reuse, -R4, PT ;  /* 0x800000041100720b */ /* 0x040fe20003f2e000 */
[----:B------:R-:W-:Y:S01]  /*0630*/  FADD R17, R17, R4 ;  /* 0x0000000411117221 */ /* 0x000fe20000000000 */
[----:B------:R-:W-:Y:S01]  /*0640*/  LOP3.LUT R0, R25, 0x30, R0, 0xfe, !PT ;  /* 0x0000003019007812 */ /* 0x000fe200078efe00 */
[----:B------:R-:W-:Y:S01]  /*0650*/  IMAD.SHL.U32 R4, R19, 0x100, RZ ;  /* 0x0000010013047824 */ /* 0x000fe200078e00ff */
[----:B------:R-:W-:-:S04]  /*0660*/  SHF.R.U32.HI R25, RZ, 0x4, R19 ;  /* 0x00000004ff197819 */ /* 0x000fc80000011613 */
[----:B------:R-:W-:Y:S02]  /*0670*/  SGXT.U32 R25, R25, 0x4 ;  /* 0x000000041919781a */ /* 0x000fe40000000000 */
[----:B------:R-:W-:-:S04]  /*0680*/  LOP3.LUT R4, R4, 0xf00, RZ, 0xc0, !PT ;  /* 0x00000f0004047812 */ /* 0x000fc800078ec0ff */
[C---:B------:R-:W-:Y:S02]  /*0690*/  LOP3.LUT R27, R4.reuse, R25, RZ, 0xfc, !PT ;  /* 0x00000019041b7212 */ /* 0x040fe400078efcff */
[----:B------:R-:W-:Y:S02]  /*06a0*/  LOP3.LUT R25, R4, 0x40, RZ, 0xfc, !PT ;  /* 0x0000004004197812 */ /* 0x000fe400078efcff */
[----:B------:R-:W-:Y:S02]  /*06b0*/  FSEL R22, R22, RZ, P2 ;  /* 0x000000ff16167208 */ /* 0x000fe40001000000 */
[----:B------:R-:W-:Y:S02]  /*06c0*/  FSEL R23, R23, RZ, P6 ;  /* 0x000000ff17177208 */ /* 0x000fe40003000000 */
[----:B------:R-:W-:Y:S02]  /*06d0*/  FSEL R5, R5, RZ, P5 ;  /* 0x000000ff05057208 */ /* 0x000fe40002800000 */
[----:B------:R-:W-:-:S02]  /*06e0*/  FSEL R17, R17, RZ, P1 ;  /* 0x000000ff11117208 */ /* 0x000fc40000800000 */
[----:B------:R-:W-:Y:S02]  /*06f0*/  LEA.HI R28, R25, UR4, RZ, 0x1e ;  /* 0x00000004191c7c11 */ /* 0x000fe4000f8ff0ff */
[C---:B----4-:R-:W-:Y:S01]  /*0700*/  FSETP.GEU.AND P2, PT, R24.reuse, -R13, PT ;  /* 0x8000000d1800720b */ /* 0x050fe20003f4e000 */
[C---:B------:R-:W-:Y:S01]  /*0710*/  FADD R13, R24.reuse, R13 ;  /* 0x0000000d180d7221 */ /* 0x040fe20000000000 */
[C---:B------:R-:W-:Y:S01]  /*0720*/  FSETP.GEU.AND P6, PT, R24.reuse, -R14, PT ;  /* 0x8000000e1800720b */ /* 0x040fe20003fce000 */
[C---:B------:R-:W-:Y:S01]  /*0730*/  FADD R14, R24.reuse, R14 ;  /* 0x0000000e180e7221 */ /* 0x040fe20000000000 */
[C---:B------:R-:W-:Y:S01]  /*0740*/  FSETP.GEU.AND P5, PT, R24.reuse, -R15, PT ;  /* 0x8000000f1800720b */ /* 0x040fe20003fae000 */
[C---:B------:R-:W-:Y:S01]  /*0750*/  FADD R15, R24.reuse, R15 ;  /* 0x0000000f180f7221 */ /* 0x040fe20000000000 */
[C---:B------:R-:W-:Y:S01]  /*0760*/  FSETP.GEU.AND P1, PT, R24.reuse, -R12, PT ;  /* 0x8000000c1800720b */ /* 0x040fe20003f2e000 */
[----:B------:R-:W-:Y:S01]  /*0770*/  FADD R12, R24, R12 ;  /* 0x0000000c180c7221 */ /* 0x000fe20000000000 */
[----:B------:R-:W-:-:S02]  /*0780*/  LOP3.LUT R25, R4, 0x80, RZ, 0xfc, !PT ;  /* 0x0000008004197812 */ /* 0x000fc400078efcff */
[C---:B------:R-:W-:Y:S02]  /*0790*/  LOP3.LUT R29, R4.reuse, 0xc0, RZ, 0xfc, !PT ;  /* 0x000000c0041d7812 */ /* 0x040fe400078efcff */
[----:B------:R-:W-:Y:S02]  /*07a0*/  LEA.HI R24, R4, UR4, RZ, 0x1e ;  /* 0x0000000404187c11 */ /* 0x000fe4000f8ff0ff */
[----:B------:R-:W-:Y:S02]  /*07b0*/  LEA.HI R4, R25, UR4, RZ, 0x1e ;  /* 0x0000000419047c11 */ /* 0x000fe4000f8ff0ff */
[----:B------:R-:W-:Y:S01]  /*07c0*/  LEA.HI R29, R29, UR4, RZ, 0x1e ;  /* 0x000000041d1d7c11 */ /* 0x000fe2000f8ff0ff */
[C---:B------:R-:W-:Y:S02]  /*07d0*/  IMAD R24, R27.reuse, 0x4, R24 ;  /* 0x000000041b187824 */ /* 0x040fe400078e0218 */
[C---:B------:R-:W-:Y:S02]  /*07e0*/  IMAD R28, R27.reuse, 0x4, R28 ;  /* 0x000000041b1c7824 */ /* 0x040fe400078e021c */
[----:B------:R-:W-:Y:S01]  /*07f0*/  IMAD R25, R27, 0x4, R4 ;  /* 0x000000041b197824 */ /* 0x000fe200078e0204 */
[----:B------:R-:W-:Y:S01]  /*0800*/  FSEL R4, R7, RZ, P4 ;  /* 0x000000ff07047208 */ /* 0x000fe20002000000 */
[----:B------:R-:W-:Y:S01]  /*0810*/  IMAD R27, R27, 0x4, R29 ;  /* 0x000000041b1b7824 */ /* 0x000fe200078e021d */
[----:B------:R-:W-:Y:S01]  /*0820*/  FSEL R7, R12, RZ, P1 ;  /* 0x000000ff0c077208 */ /* 0x000fe20000800000 */
[----:B------:R0:W-:Y:S01]  /*0830*/  STS [R24], R20 ;  /* 0x0000001418007388 */ /* 0x0001e20000000800 */
[C---:B-----5:R-:W-:Y:S01]  /*0840*/  FSETP.GEU.AND P1, PT, R26.reuse, -R8, PT ;  /* 0x800000081a00720b */ /* 0x060fe20003f2e000 */
[----:B------:R-:W-:Y:S01]  /*0850*/  FADD R8, R26, R8 ;  /* 0x000000081a087221 */ /* 0x000fe20000000000 */
[----:B------:R-:W-:Y:S01]  /*0860*/  FSEL R6, R6, RZ, P3 ;  /* 0x000000ff06067208 */ /* 0x000fe20001800000 */
[----:B------:R-:W-:Y:S01]  /*0870*/  STS [R28+0x100], R21 ;  /* 0x000100151c007388 */ /* 0x000fe20000000800 */
[----:B------:R-:W-:-:S03]  /*0880*/  FSEL R13, R13, RZ, P2 ;  /* 0x000000ff0d0d7208 */ /* 0x000fc60001000000 */
[----:B------:R-:W-:Y:S01]  /*0890*/  STS [R25+0x200], R22 ;  /* 0x0002001619007388 */ /* 0x000fe20000000800 */
[----:B------:R-:W-:-:S03]  /*08a0*/  FSEL R14, R14, RZ, P6 ;  /* 0x000000ff0e0e7208 */ /* 0x000fc60003000000 */
[----:B------:R1:W-:Y:S01]  /*08b0*/  STS [R27+0x300], R23 ;  /* 0x000300171b007388 */ /* 0x0003e20000000800 */
[C---:B------:R-:W-:Y:S01]  /*08c0*/  FSETP.GEU.AND P3, PT, R26.reuse, -R9, PT ;  /* 0x800000091a00720b */ /* 0x040fe20003f6e000 */
[C---:B------:R-:W-:Y:S02]  /*08d0*/  FADD R9, R26.reuse, R9 ;  /* 0x000000091a097221 */ /* 0x040fe40000000000 */
[----:B------:R-:W-:Y:S01]  /*08e0*/  STS [R24+0x40], R17 ;  /* 0x0000401118007388 */ /* 0x000fe20000000800 */
[----:B------:R-:W-:Y:S02]  /*08f0*/  FSEL R12, R15, RZ, P5 ;  /* 0x000000ff0f0c7208 */ /* 0x000fe40002800000 */
[C---:B------:R-:W-:Y:S01]  /*0900*/  FSETP.GEU.AND P2, PT, R26.reuse, -R10, PT ;  /* 0x8000000a1a00720b */ /* 0x040fe20003f4e000 */
[----:B------:R2:W-:Y:S01]  /*0910*/  STS [R28+0x140], R5 ;  /* 0x000140051c007388 */ /* 0x0005e20000000800 */
[----:B------:R-:W-:Y:S01]  /*0920*/  FADD R10, R26, R10 ;  /* 0x0000000a1a0a7221 */ /* 0x000fe20000000000 */
[----:B0-----:R-:W-:Y:S01]  /*0930*/  IMAD.SHL.U32 R20, R19, 0x4, RZ ;  /* 0x0000000413147824 */ /* 0x001fe200078e00ff */
[----:B-1----:R-:W0:Y:S01]  /*0940*/  LDC.64 R22, c[0x0][0x220] ;  /* 0x00008800ff167b82 */ /* 0x002e220000000a00 */
[----:B------:R-:W-:Y:S04]  /*0950*/  STS [R25+0x240], R6 ;  /* 0x0002400619007388 */ /* 0x000fe80000000800 */
[----:B------:R-:W-:Y:S01]  /*0960*/  STS [R27+0x340], R4 ;  /* 0x000340041b007388 */ /* 0x000fe20000000800 */
[----:B--2---:R-:W-:-:S02]  /*0970*/  FSEL R5, R8, RZ, P1 ;  /* 0x000000ff08057208 */ /* 0x004fc40000800000 */
[C---:B------:R-:W-:Y:S01]  /*0980*/  FSETP.GEU.AND P1, PT, R26.reuse, -R11, PT ;  /* 0x8000000b1a00720b */ /* 0x040fe20003f2e000 */
[----:B------:R-:W-:Y:S01]  /*0990*/  STS [R24+0x80], R7 ;  /* 0x0000800718007388 */ /* 0x000fe20000000800 */
[----:B------:R-:W-:Y:S01]  /*09a0*/  FADD R11, R26, R11 ;  /* 0x0000000b1a0b7221 */ /* 0x000fe20000000000 */
[----:B------:R-:W-:Y:S02]  /*09b0*/  FSEL R9, R9, RZ, P3 ;  /* 0x000000ff09097208 */ /* 0x000fe40001800000 */
[----:B------:R-:W-:Y:S01]  /*09c0*/  STS [R28+0x180], R13 ;  /* 0x0001800d1c007388 */ /* 0x000fe20000000800 */
[----:B------:R-:W-:-:S03]  /*09d0*/  FSEL R26, R10, RZ, P2 ;  /* 0x000000ff0a1a7208 */ /* 0x000fc60001000000 */
[----:B------:R-:W-:Y:S04]  /*09e0*/  STS [R25+0x280], R14 ;  /* 0x0002800e19007388 */ /* 0x000fe80000000800 */
[----:B------:R-:W-:Y:S04]  /*09f0*/  STS [R27+0x380], R12 ;  /* 0x0003800c1b007388 */ /* 0x000fe80000000800 */
[----:B------:R1:W-:Y:S01]  /*0a00*/  STS [R24+0xc0], R5 ;  /* 0x0000c00518007388 */ /* 0x0003e20000000800 */
[----:B------:R-:W-:-:S03]  /*0a10*/  LOP3.LUT R20, R20, 0x3fc, RZ, 0xc0, !PT ;  /* 0x000003fc14147812 */ /* 0x000fc600078ec0ff */
[----:B------:R-:W-:Y:S01]  /*0a20*/  STS [R28+0x1c0], R9 ;  /* 0x0001c0091c007388 */ /* 0x000fe20000000800 */
[----:B-1----:R-:W-:-:S03]  /*0a30*/  FSEL R24, R11, RZ, P1 ;  /* 0x000000ff0b187208 */ /* 0x002fc60000800000 */
[----:B------:R1:W-:Y:S01]  /*0a40*/  STS [R25+0x2c0], R26 ;  /* 0x0002c01a19007388 */ /* 0x0003e20000000800 */
[----:B------:R-:W-:-:S03]  /*0a50*/  LOP3.LUT R4, R20, 0x400, RZ, 0xfc, !PT ;  /* 0x0000040014047812 */ /* 0x000fc600078efcff */
[----:B------:R2:W-:Y:S01]  /*0a60*/  STS [R27+0x3c0], R24 ;  /* 0x0003c0181b007388 */ /* 0x0005e20000000800 */
[----:B------:R-:W-:Y:S02]  /*0a70*/  LOP3.LUT R6, R20, 0x800, RZ, 0xfc, !PT ;  /* 0x0000080014067812 */ /* 0x000fe400078efcff */
[----:B------:R-:W-:Y:S02]  /*0a80*/  SHF.R.U32.HI R4, RZ, 0x2, R4 ;  /* 0x00000002ff047819 */ /* 0x000fe40000011604 */
[----:B------:R-:W-:Y:S02]  /*0a90*/  SHF.R.U32.HI R6, RZ, 0x2, R6 ;  /* 0x00000002ff067819 */ /* 0x000fe40000011606 */
[----:B------:R-:W-:Y:S02]  /*0aa0*/  LOP3.LUT R19, R19, 0xf0, RZ, 0xc0, !PT ;  /* 0x000000f013137812 */ /* 0x000fe400078ec0ff */
[----:B------:R-:W-:Y:S02]  /*0ab0*/  LOP3.LUT R4, R4, 0x1f0, RZ, 0xc0, !PT ;  /* 0x000001f004047812 */ /* 0x000fe400078ec0ff */
[----:B------:R-:W-:Y:S01]  /*0ac0*/  LOP3.LUT R6, R6, 0x2f0, RZ, 0xc0, !PT ;  /* 0x000002f006067812 */ /* 0x000fe200078ec0ff */
[----:B------:R-:W-:-:S02]  /*0ad0*/  VIADD R19, R19, UR4 ;  /* 0x0000000413137c36 */ /* 0x000fc40008000000 */
[----:B------:R-:W-:Y:S02]  /*0ae0*/  VIADD R7, R4, UR4 ;  /* 0x0000000404077c36 */ /* 0x000fe40008000000 */
[----:B------:R-:W-:Y:S02]  /*0af0*/  VIADD R13, R6, UR4 ;  /* 0x00000004060d7c36 */ /* 0x000fe40008000000 */
[C---:B------:R-:W-:Y:S02]  /*0b00*/  IMAD R4, R20.reuse, 0x4, R19 ;  /* 0x0000000414047824 */ /* 0x040fe400078e0213 */
[C---:B------:R-:W-:Y:S01]  /*0b10*/  IMAD R8, R20.reuse, 0x4, R7 ;  /* 0x0000000414087824 */ /* 0x040fe200078e0207 */
[----:B------:R-:W-:Y:S01]  /*0b20*/  BAR.SYNC.DEFER_BLOCKING 0x0 ;  /* 0x0000000000007b1d */ /* 0x000fe20000010000 */
[C---:B------:R-:W-:Y:S01]  /*0b30*/  IMAD R13, R20.reuse, 0x4, R13 ;  /* 0x00000004140d7824 */ /* 0x040fe200078e020d */
[----:B------:R-:W-:-:S04]  /*0b40*/  LOP3.LUT R17, R20, 0xc00, RZ, 0xfc, !PT ;  /* 0x00000c0014117812 */ /* 0x000fc800078efcff */
[----:B------:R-:W3:Y:S04]  /*0b50*/  LDS.128 R4, [R4] ;  /* 0x0000000004047984 */ /* 0x000ee80000000c00 */
[----:B------:R-:W4:Y:S04]  /*0b60*/  LDS.128 R8, [R8+0x1000] ;  /* 0x0010000008087984 */ /* 0x000f280000000c00 */
[----:B------:R-:W5:Y:S01]  /*0b70*/  LDS.128 R12, [R13+0x2000] ;  /* 0x002000000d0c7984 */ /* 0x000f620000000c00 */
[----:B------:R-:W-:Y:S01]  /*0b80*/  SHF.R.U32.HI R17, RZ, 0x2, R17 ;  /* 0x00000002ff117819 */ /* 0x000fe20000011611 */
[----:B------:R-:W-:-:S03]  /*0b90*/  IMAD R19, R16, 0x60, R3 ;  /* 0x0000006010137824 */ /* 0x000fc600078e0203 */
[----:B------:R-:W-:Y:S01]  /*0ba0*/  LOP3.LUT R21, R17, 0x3f0, RZ, 0xc0, !PT ;  /* 0x000003f011157812 */ /* 0x000fe200078ec0ff */
[--C-:B------:R-:W-:Y:S02]  /*0bb0*/  IMAD R17, R2, 0x60, R3.reuse ;  /* 0x0000006002117824 */ /* 0x100fe400078e0203 */
[----:B-1----:R-:W-:Y:S02]  /*0bc0*/  IMAD R25, R18, 0x60, R3 ;  /* 0x0000006012197824 */ /* 0x002fe400078e0203 */
[----:B0-----:R-:W-:-:S04]  /*0bd0*/  IMAD.WIDE R16, R17, 0x4, R22 ;  /* 0x0000000411107825 */ /* 0x001fc800078e0216 */
[----:B------:R-:W-:-:S04]  /*0be0*/  IMAD.WIDE R18, R19, 0x4, R22 ;  /* 0x0000000413127825 */ /* 0x000fc800078e0216 */
[----:B--2---:R-:W-:-:S04]  /*0bf0*/  IMAD.WIDE R24, R25, 0x4, R22 ;  /* 0x0000000419187825 */ /* 0x004fc800078e0216 */
[----:B------:R-:W-:-:S04]  /*0c00*/  VIADD R21, R21, UR4 ;  /* 0x0000000415157c36 */ /* 0x000fc80008000000 */
[----:B------:R-:W-:Y:S01]  /*0c10*/  IMAD R21, R20, 0x4, R21 ;  /* 0x0000000414157824 */ /* 0x000fe200078e0215 */
[----:B---3--:R0:W-:Y:S04]  /*0c20*/  @!P0 STG.E.128 desc[UR6][R16.64], R4 ;  /* 0x0000000410008986 */ /* 0x0081e8000c101d06 */
[----:B----4-:R0:W-:Y:S04]  /*0c30*/  @!P0 STG.E.128 desc[UR6][R18.64], R8 ;  /* 0x0000000812008986 */ /* 0x0101e8000c101d06 */
[----:B-----5:R0:W-:Y:S02]  /*0c40*/  @!P0 STG.E.128 desc[UR6][R24.64], R12 ;  /* 0x0000000c18008986 */ /* 0x0201e4000c101d06 */
[----:B0-----:R-:W-:Y:S05]  /*0c50*/  @P0 EXIT ;  /* 0x000000000000094d */ /* 0x001fea0003800000 */
[----:B0-----:R-:W0:Y:S01]  /*0c60*/  LDS.128 R4, [R21+0x3000] ;  /* 0x0030000015047984 */ /* 0x001e220000000c00 */
[----:B------:R-:W-:-:S04]  /*0c70*/  IMAD R3, R0, 0x60, R3 ;  /* 0x0000006000037824 */ /* 0x000fc800078e0203 */
[----:B------:R-:W-:-:S05]  /*0c80*/  IMAD.WIDE R22, R3, 0x4, R22 ;  /* 0x0000000403167825 */ /* 0x000fca00078e0216 */
[----:B0-----:R-:W-:Y:S01]  /*0c90*/  STG.E.128 desc[UR6][R22.64], R4 ;  /* 0x0000000416007986 */ /* 0x001fe2000c101d06 */
[----:B------:R-:W-:Y:S05]  /*0ca0*/  EXIT ;  /* 0x000000000000794d */ /* 0x000fea0003800000 */
.L_x_0:
[----:B------:R-:W-:-:S00]  /*0cb0*/  BRA `(.L_x_0) ;  /* 0xfffffffc00fc7947 */ /* 0x000fc0000383ffff */
[----:B------:R-:W-:-:S00]  /*0cc0*/  NOP ;  /* 0x0000000000007918 */ /* 0x000fc00000000000 */
        /* <DEDUP_REMOVED lines=11> */
.L_x_1:


//--------------------- .nv.shared.triton_poi_fused_convolution_relu_1 --------------------------
	.section	.nv.shared.triton_poi_fused_convolution_relu_1,"aw",@nobits
	.sectionflags	@""
	.align	16
	.zero		1024


//--------------------- .nv.constant0.triton_poi_fused_convolution_relu_1 --------------------------
	.section	.nv.constant0.triton_poi_fused_convolution_relu_1,"a",@progbits
	.sectionflags	@""
	.align	4
.nv.constant0.triton_poi_fused_convolution_relu_1:
	.zero		560
